	.headerflags	@"EF_CUDA_TEXMODE_UNIFIED EF_CUDA_64BIT_ADDRESS EF_CUDA_ACCELERATORS EF_CUDA_SM90 EF_CUDA_VIRTUAL_SM(EF_CUDA_SM90)"
	.elftype	@"ET_EXEC"


//--------------------- .nv.info                  --------------------------
	.section	.nv.info,"",@"SHT_CUDA_INFO"
	.align	4


	//----- nvinfo : EIATTR_REGCOUNT
	.align		4
        /*0000*/ 	.byte	0x04, 0x2f
        /*0002*/ 	.short	(.L_1 - .L_0)
	.align		4
.L_0:
        /*0004*/ 	.word	index@(triton_per_fused__softmax_1)
        /*0008*/ 	.word	0x0000000e


	//----- nvinfo : EIATTR_MIN_STACK_SIZE
	.align		4
.L_1:
        /*000c*/ 	.byte	0x04, 0x12
        /*000e*/ 	.short	(.L_3 - .L_2)
	.align		4
.L_2:
        /*0010*/ 	.word	index@(triton_per_fused__softmax_1)
        /*0014*/ 	.word	0x00000000


	//----- nvinfo : EIATTR_FRAME_SIZE
	.align		4
.L_3:
        /*0018*/ 	.byte	0x04, 0x11
        /*001a*/ 	.short	(.L_5 - .L_4)
	.align		4
.L_4:
        /*001c*/ 	.word	index@(triton_per_fused__softmax_1)
        /*0020*/ 	.word	0x00000000


	//----- nvinfo : EIATTR_MIN_STACK_SIZE
	.align		4
.L_5:
        /*0024*/ 	.byte	0x04, 0x12
        /*0026*/ 	.short	(.L_7 - .L_6)
	.align		4
.L_6:
        /*0028*/ 	.word	index@(triton_per_fused__softmax_1)
        /*002c*/ 	.word	0x00000000
.L_7:


//--------------------- .nv.info.triton_per_fused__softmax_1 --------------------------
	.section	.nv.info.triton_per_fused__softmax_1,"",@"SHT_CUDA_INFO"
	.sectionflags	@""
	.align	4


	//----- nvinfo : EIATTR_CUDA_API_VERSION
	.align		4
        /*0000*/ 	.byte	0x04, 0x37
        /*0002*/ 	.short	(.L_9 - .L_8)
.L_8:
        /*0004*/ 	.word	0x0000007c


	//----- nvinfo : EIATTR_KPARAM_INFO
	.align		4
.L_9:
        /*0008*/ 	.byte	0x04, 0x17
        /*000a*/ 	.short	(.L_11 - .L_10)
.L_10:
        /*000c*/ 	.word	0x00000000
        /*0010*/ 	.short	0x0003
        /*0012*/ 	.short	0x0014
        /*0014*/ 	.byte	0x00, 0xf0, 0x11, 0x00


	//----- nvinfo : EIATTR_KPARAM_INFO
	.align		4
.L_11:
        /*0018*/ 	.byte	0x04, 0x17
        /*001a*/ 	.short	(.L_13 - .L_12)
.L_12:
        /*001c*/ 	.word	0x00000000
        /*0020*/ 	.short	0x0002
        /*0022*/ 	.short	0x0010
        /*0024*/ 	.byte	0x00, 0xf0, 0x11, 0x00


	//----- nvinfo : EIATTR_KPARAM_INFO
	.align		4
.L_13:
        /*0028*/ 	.byte	0x04, 0x17
        /*002a*/ 	.short	(.L_15 - .L_14)
.L_14:
        /*002c*/ 	.word	0x00000000
        /*0030*/ 	.short	0x0001
        /*0032*/ 	.short	0x0008
        /*0034*/ 	.byte	0x00, 0xf4, 0x21, 0x00


	//----- nvinfo : EIATTR_KPARAM_INFO
	.align		4
.L_15:
        /*0038*/ 	.byte	0x04, 0x17
        /*003a*/ 	.short	(.L_17 - .L_16)
.L_16:
        /*003c*/ 	.word	0x00000000
        /*0040*/ 	.short	0x0000
        /*0042*/ 	.short	0x0000
        /*0044*/ 	.byte	0x00, 0xf4, 0x21, 0x00


	//----- nvinfo : EIATTR_SPARSE_MMA_MASK
	.align		4
.L_17:
        /*0048*/ 	.byte	0x03, 0x50
        /*004a*/ 	.short	0x0000


	//----- nvinfo : EIATTR_MAXREG_COUNT
	.align		4
        /*004c*/ 	.byte	0x03, 0x1b
        /*004e*/ 	.short	0x00ff


	//----- nvinfo : EIATTR_COOP_GROUP_MASK_REGIDS
	.align		4
        /*0050*/ 	.byte	0x04, 0x29
        /*0052*/ 	.short	(.L_19 - .L_18)


	//   ....[0]....
.L_18:
        /*0054*/ 	.word	0xffffffff


	//   ....[1]....
        /*0058*/ 	.word	0xffffffff


	//   ....[2]....
        /*005c*/ 	.word	0xffffffff


	//   ....[3]....
        /*0060*/ 	.word	0xffffffff


	//   ....[4]....
        /*0064*/ 	.word	0xffffffff


	//   ....[5]....
        /*0068*/ 	.word	0xffffffff


	//----- nvinfo : EIATTR_COOP_GROUP_INSTR_OFFSETS
	.align		4
.L_19:
        /*006c*/ 	.byte	0x04, 0x28
        /*006e*/ 	.short	(.L_21 - .L_20)


	//   ....[0]....
.L_20:
        /*0070*/ 	.word	0x000001e0


	//   ....[1]....
        /*0074*/ 	.word	0x00000220


	//   ....[2]....
        /*0078*/ 	.word	0x00000260


	//   ....[3]....
        /*007c*/ 	.word	0x00000440


	//   ....[4]....
        /*0080*/ 	.word	0x00000460


	//   ....[5]....
        /*0084*/ 	.word	0x00000480


	//----- nvinfo : EIATTR_EXIT_INSTR_OFFSETS
	.align		4
.L_21:
        /*0088*/ 	.byte	0x04, 0x1c
        /*008a*/ 	.short	(.L_23 - .L_22)


	//   ....[0]....
.L_22:
        /*008c*/ 	.word	0x00000550


	//   ....[1]....
        /*0090*/ 	.word	0x00000570


	//----- nvinfo : EIATTR_REQNTID
	.align		4
.L_23:
        /*0094*/ 	.byte	0x04, 0x10
        /*0096*/ 	.short	(.L_25 - .L_24)
.L_24:
        /*0098*/ 	.word	0x00000040
        /*009c*/ 	.word	0x00000001
        /*00a0*/ 	.word	0x00000001


	//----- nvinfo : EIATTR_CBANK_PARAM_SIZE
	.align		4
.L_25:
        /*00a4*/ 	.byte	0x03, 0x19
        /*00a6*/ 	.short	0x0018


	//----- nvinfo : EIATTR_PARAM_CBANK
	.align		4
        /*00a8*/ 	.byte	0x04, 0x0a
        /*00aa*/ 	.short	(.L_27 - .L_26)
	.align		4
.L_26:
        /*00ac*/ 	.word	index@(.nv.constant0.triton_per_fused__softmax_1)
        /*00b0*/ 	.short	0x0210
        /*00b2*/ 	.short	0x0018


	//----- nvinfo : EIATTR_SW_WAR
	.align		4
.L_27:
        /*00b4*/ 	.byte	0x04, 0x36
        /*00b6*/ 	.short	(.L_29 - .L_28)
.L_28:
        /*00b8*/ 	.word	0x00000008
.L_29:


//--------------------- .nv.callgraph             --------------------------
	.section	.nv.callgraph,"",@"SHT_CUDA_CALLGRAPH"
	.align	4
	.sectionentsize	8
	.align		4
        /*0000*/ 	.word	0x00000000
	.align		4
        /*0004*/ 	.word	0xffffffff
	.align		4
        /*0008*/ 	.word	0x00000000
	.align		4
        /*000c*/ 	.word	0xfffffffe
	.align		4
        /*0010*/ 	.word	0x00000000
	.align		4
        /*0014*/ 	.word	0xfffffffd
	.align		4
        /*0018*/ 	.word	0x00000000
	.align		4
        /*001c*/ 	.word	0xfffffffc


//--------------------- .text.triton_per_fused__softmax_1 --------------------------
	.section	.text.triton_per_fused__softmax_1,"ax",@progbits
	.align	128
        .global         triton_per_fused__softmax_1
        .type           triton_per_fused__softmax_1,@function
        .size           triton_per_fused__softmax_1,(.L_x_1 - triton_per_fused__softmax_1)
        .other          triton_per_fused__softmax_1,@"STO_CUDA_ENTRY STV_DEFAULT"
triton_per_fused__softmax_1:
.text.triton_per_fused__softmax_1:
[----:B------:R-:W0:Y:S02]  /*0000*/  LDC R1, c[0x0][0x28] ;  /* 0x00000a00ff017b82 */ /* 0x000e240000000800 */
[----:B------:R-:W1:Y:S01]  /*0010*/  S2R R6, SR_TID.X ;  /* 0x0000000000067919 */ /* 0x000e620000002100 */
[----:B------:R-:W2:Y:S08]  /*0020*/  S2UR UR4, SR_CTAID.X ;  /* 0x00000000000479c3 */ /* 0x000eb00000002500 */
[----:B------:R-:W3:Y:S08]  /*0030*/  LDC.64 R2, c[0x0][0x210] ;  /* 0x00008400ff027b82 */ /* 0x000ef00000000a00 */
[----:B------:R-:W4:Y:S01]  /*0040*/  LDC.64 R4, c[0x0][0x218] ;  /* 0x00008600ff047b82 */ /* 0x000f220000000a00 */
[----:B--2---:R-:W-:Y:S01]  /*0050*/  USHF.L.U32 UR4, UR4, 0x3, URZ ;  /* 0x0000000304047899 */ /* 0x004fe2000800063f */
[----:B-1----:R-:W-:-:S02]  /*0060*/  SHF.R.U32.HI R0, RZ, 0x3, R6 ;  /* 0x00000003ff007819 */ /* 0x002fc40000011606 */
[----:B------:R-:W-:Y:S02]  /*0070*/  SHF.L.U32 R6, R6, 0x1, RZ ;  /* 0x0000000106067819 */ /* 0x000fe400000006ff */
[----:B------:R-:W-:Y:S02]  /*0080*/  SGXT.U32 R0, R0, 0x3 ;  /* 0x000000030000781a */ /* 0x000fe40000000000 */
[----:B------:R-:W-:Y:S02]  /*0090*/  LOP3.LUT R7, R6, 0xe, RZ, 0xc0, !PT ;  /* 0x0000000e06077812 */ /* 0x000fe400078ec0ff */
[----:B------:R-:W-:Y:S01]  /*00a0*/  LOP3.LUT R0, R0, UR4, RZ, 0xfc, !PT ;  /* 0x0000000400007c12 */ /* 0x000fe2000f8efcff */
[----:B------:R-:W-:Y:S02]  /*00b0*/  ULDC.64 UR4, c[0x0][0x208] ;  /* 0x0000820000047ab9 */ /* 0x000fe40000000a00 */
[----:B----4-:R-:W2:Y:S01]  /*00c0*/  LDG.E R4, desc[UR4][R4.64] ;  /* 0x0000000404047981 */ /* 0x010ea2000c1e1900 */
[----:B------:R-:W-:-:S02]  /*00d0*/  ISETP.GE.AND P0, PT, R0, 0x100, PT ;  /* 0x000001000000780c */ /* 0x000fc40003f06270 */
[----:B------:R-:W-:-:S05]  /*00e0*/  LEA R7, R0, R7, 0x4 ;  /* 0x0000000700077211 */ /* 0x000fca00078e20ff */
[----:B---3--:R-:W-:Y:S01]  /*00f0*/  IMAD.WIDE R2, R7, 0x4, R2 ;  /* 0x0000000407027825 */ /* 0x008fe200078e0202 */
[----:B------:R-:W-:-:S06]  /*0100*/  CS2R R6, SRZ ;  /* 0x0000000000067805 */ /* 0x000fcc000001ff00 */
[----:B------:R-:W3:Y:S01]  /*0110*/  @!P0 LDG.E.64 R6, desc[UR4][R2.64] ;  /* 0x0000000402068981 */ /* 0x000ee2000c1e1b00 */
[----:B------:R-:W-:Y:S01]  /*0120*/  HFMA2.MMA R9, -RZ, RZ, 1.875, 0 ;  /* 0x3f800000ff097435 */ /* 0x000fe200000001ff */
[----:B--2---:R-:W-:-:S09]  /*0130*/  FSETP.GE.AND P1, PT, R4, RZ, PT ;  /* 0x000000ff0400720b */ /* 0x004fd20003f26000 */
[----:B------:R-:W-:Y:S02]  /*0140*/  FSEL R9, R9, -1, P1 ;  /* 0xbf80000009097808 */ /* 0x000fe40000800000 */
[----:B---3--:R-:W-:Y:S02]  /*0150*/  SEL R7, R7, RZ, !P0 ;  /* 0x000000ff07077207 */ /* 0x008fe40004000000 */
[----:B------:R-:W-:-:S03]  /*0160*/  SEL R6, R6, RZ, !P0 ;  /* 0x000000ff06067207 */ /* 0x000fc60004000000 */
[-C--:B------:R-:W-:Y:S02]  /*0170*/  FMUL R8, R7, R9.reuse ;  /* 0x0000000907087220 */ /* 0x080fe40000400000 */
[----:B------:R-:W-:-:S03]  /*0180*/  FMUL R0, R6, R9 ;  /* 0x0000000906007220 */ /* 0x000fc60000400000 */
[----:B------:R-:W-:Y:S02]  /*0190*/  FSEL R5, R8, -INF , !P0 ;  /* 0xff80000008057808 */ /* 0x000fe40004000000 */
[----:B------:R-:W-:-:S04]  /*01a0*/  FSEL R0, R0, -INF , !P0 ;  /* 0xff80000000007808 */ /* 0x000fc80004000000 */
[C---:B------:R-:W-:Y:S02]  /*01b0*/  FSETP.GT.AND P1, PT, R0.reuse, R5, PT ;  /* 0x000000050000720b */ /* 0x040fe40003f24000 */
[----:B------:R-:W-:-:S11]  /*01c0*/  FSETP.NAN.AND P2, PT, R0, R0, PT ;  /* 0x000000000000720b */ /* 0x000fd60003f48000 */
[----:B------:R-:W-:-:S05]  /*01d0*/  @!P1 FSEL R0, R0, R5, P2 ;  /* 0x0000000500009208 */ /* 0x000fca0001000000 */
[----:B------:R-:W1:Y:S01]  /*01e0*/  SHFL.BFLY PT, R5, R0, 0x4, 0x1f ;  /* 0x0c801f0000057f89 */ /* 0x000e6200000e0000 */
[C---:B------:R-:W-:Y:S02]  /*01f0*/  FSETP.NAN.AND P2, PT, R0.reuse, R0, PT ;  /* 0x000000000000720b */ /* 0x040fe40003f48000 */
[----:B-1----:R-:W-:-:S13]  /*0200*/  FSETP.GT.AND P1, PT, R0, R5, PT ;  /* 0x000000050000720b */ /* 0x002fda0003f24000 */
[----:B------:R-:W-:-:S05]  /*0210*/  @!P1 FSEL R0, R0, R5, P2 ;  /* 0x0000000500009208 */ /* 0x000fca0001000000 */
[----:B------:R-:W1:Y:S01]  /*0220*/  SHFL.BFLY PT, R5, R0, 0x2, 0x1f ;  /* 0x0c401f0000057f89 */ /* 0x000e6200000e0000 */
[C---:B------:R-:W-:Y:S02]  /*0230*/  FSETP.NAN.AND P2, PT, R0.reuse, R0, PT ;  /* 0x000000000000720b */ /* 0x040fe40003f48000 */
[----:B-1----:R-:W-:-:S13]  /*0240*/  FSETP.GT.AND P1, PT, R0, R5, PT ;  /* 0x000000050000720b */ /* 0x002fda0003f24000 */
[----:B------:R-:W-:-:S05]  /*0250*/  @!P1 FSEL R0, R0, R5, P2 ;  /* 0x0000000500009208 */ /* 0x000fca0001000000 */
[----:B------:R-:W1:Y:S01]  /*0260*/  SHFL.BFLY PT, R5, R0, 0x1, 0x1f ;  /* 0x0c201f0000057f89 */ /* 0x000e6200000e0000 */
[----:B------:R-:W-:-:S05]  /*0270*/  FMUL R4, R4, R9 ;  /* 0x0000000904047220 */ /* 0x000fca0000400000 */
[C---:B------:R-:W-:Y:S02]  /*0280*/  FSETP.GT.AND P3, PT, |R4|.reuse, 8.50705917302346158658e+37, PT ;  /* 0x7e8000000400780b */ /* 0x040fe40003f64200 */
[----:B------:R-:W-:Y:S02]  /*0290*/  FSETP.GEU.AND P4, PT, |R4|, 1.175494350822287508e-38, PT ;  /* 0x008000000400780b */ /* 0x000fe40003f8e200 */
[C---:B------:R-:W-:Y:S02]  /*02a0*/  FSETP.NAN.AND P2, PT, R0.reuse, R0, PT ;  /* 0x000000000000720b */ /* 0x040fe40003f48000 */
[----:B-1----:R-:W-:-:S07]  /*02b0*/  FSETP.GT.AND P1, PT, R0, R5, PT ;  /* 0x000000050000720b */ /* 0x002fce0003f24000 */
[----:B------:R-:W-:-:S04]  /*02c0*/  @P3 FMUL R4, R4, 0.25 ;  /* 0x3e80000004043820 */ /* 0x000fc80000400000 */
[----:B------:R-:W-:Y:S02]  /*02d0*/  @!P4 FMUL R4, R4, 16777216 ;  /* 0x4b8000000404c820 */ /* 0x000fe40000400000 */
[----:B------:R-:W-:Y:S02]  /*02e0*/  @!P1 FSEL R0, R0, R5, P2 ;  /* 0x0000000500009208 */ /* 0x000fe40001000000 */
[----:B------:R-:W1:Y:S03]  /*02f0*/  MUFU.RCP R5, R4 ;  /* 0x0000000400057308 */ /* 0x000e660000001000 */
[-CC-:B------:R-:W-:Y:S01]  /*0300*/  FFMA R6, R6, R9.reuse, -R0.reuse ;  /* 0x0000000906067223 */ /* 0x180fe20000000800 */
[----:B------:R-:W-:-:S03]  /*0310*/  FFMA R0, R7, R9, -R0 ;  /* 0x0000000907007223 */ /* 0x000fc60000000800 */
[----:B------:R-:W-:Y:S01]  /*0320*/  @P3 FMUL R6, R6, 0.25 ;  /* 0x3e80000006063820 */ /* 0x000fe20000400000 */
[----:B------:R-:W-:-:S03]  /*0330*/  @P3 FMUL R0, R0, 0.25 ;  /* 0x3e80000000003820 */ /* 0x000fc60000400000 */
[----:B------:R-:W-:Y:S01]  /*0340*/  @!P4 FMUL R6, R6, 16777216 ;  /* 0x4b8000000606c820 */ /* 0x000fe20000400000 */
[----:B------:R-:W-:-:S03]  /*0350*/  @!P4 FMUL R0, R0, 16777216 ;  /* 0x4b8000000000c820 */ /* 0x000fc60000400000 */
[C---:B-1----:R-:W-:Y:S01]  /*0360*/  FMUL R6, R5.reuse, R6 ;  /* 0x0000000605067220 */ /* 0x042fe20000400000 */
[----:B------:R-:W-:-:S03]  /*0370*/  FMUL R0, R5, R0 ;  /* 0x0000000005007220 */ /* 0x000fc60000400000 */
[----:B------:R-:W-:Y:S01]  /*0380*/  FMUL R6, R6, 1.4426950216293334961 ;  /* 0x3fb8aa3b06067820 */ /* 0x000fe20000400000 */
[----:B------:R-:W-:-:S04]  /*0390*/  FMUL R5, R0, 1.4426950216293334961 ;  /* 0x3fb8aa3b00057820 */ /* 0x000fc80000400000 */
[----:B------:R-:W-:Y:S02]  /*03a0*/  FSETP.GEU.AND P1, PT, R6, -126, PT ;  /* 0xc2fc00000600780b */ /* 0x000fe40003f2e000 */
[----:B------:R-:W-:-:S11]  /*03b0*/  FSETP.GEU.AND P2, PT, R5, -126, PT ;  /* 0xc2fc00000500780b */ /* 0x000fd60003f4e000 */
[----:B------:R-:W-:Y:S02]  /*03c0*/  @!P1 FMUL R6, R6, 0.5 ;  /* 0x3f00000006069820 */ /* 0x000fe40000400000 */
[----:B------:R-:W-:Y:S02]  /*03d0*/  @!P2 FMUL R5, R5, 0.5 ;  /* 0x3f0000000505a820 */ /* 0x000fe40000400000 */
[----:B------:R-:W1:Y:S08]  /*03e0*/  MUFU.EX2 R0, R6 ;  /* 0x0000000600007308 */ /* 0x000e700000000800 */
[----:B------:R-:W2:Y:S01]  /*03f0*/  MUFU.EX2 R7, R5 ;  /* 0x0000000500077308 */ /* 0x000ea20000000800 */
[----:B-1----:R-:W-:Y:S01]  /*0400*/  @!P1 FMUL R0, R0, R0 ;  /* 0x0000000000009220 */ /* 0x002fe20000400000 */
[----:B--2---:R-:W-:-:S04]  /*0410*/  @!P2 FMUL R7, R7, R7 ;  /* 0x000000070707a220 */ /* 0x004fc80000400000 */
[----:B------:R-:W-:-:S05]  /*0420*/  FADD R4, R0, R7 ;  /* 0x0000000700047221 */ /* 0x000fca0000000000 */
[----:B------:R-:W-:-:S05]  /*0430*/  FSEL R4, R4, RZ, !P0 ;  /* 0x000000ff04047208 */ /* 0x000fca0004000000 */
[----:B------:R-:W1:Y:S02]  /*0440*/  SHFL.BFLY PT, R9, R4, 0x4, 0x1f ;  /* 0x0c801f0004097f89 */ /* 0x000e6400000e0000 */
[----:B-1----:R-:W-:-:S05]  /*0450*/  FADD R9, R4, R9 ;  /* 0x0000000904097221 */ /* 0x002fca0000000000 */
[----:B------:R-:W1:Y:S02]  /*0460*/  SHFL.BFLY PT, R8, R9, 0x2, 0x1f ;  /* 0x0c401f0009087f89 */ /* 0x000e6400000e0000 */
[----:B-1----:R-:W-:-:S05]  /*0470*/  FADD R8, R9, R8 ;  /* 0x0000000809087221 */ /* 0x002fca0000000000 */
[----:B------:R-:W1:Y:S02]  /*0480*/  SHFL.BFLY PT, R11, R8, 0x1, 0x1f ;  /* 0x0c201f00080b7f89 */ /* 0x000e6400000e0000 */
[----:B-1----:R-:W-:-:S05]  /*0490*/  FADD R11, R8, R11 ;  /* 0x0000000b080b7221 */ /* 0x002fca0000000000 */
[C---:B------:R-:W-:Y:S02]  /*04a0*/  FSETP.GT.AND P1, PT, |R11|.reuse, 8.50705917302346158658e+37, PT ;  /* 0x7e8000000b00780b */ /* 0x040fe40003f24200 */
[----:B------:R-:W-:-:S11]  /*04b0*/  FSETP.GEU.AND P2, PT, |R11|, 1.175494350822287508e-38, PT ;  /* 0x008000000b00780b */ /* 0x000fd60003f4e200 */
[----:B------:R-:W-:-:S04]  /*04c0*/  @P1 FMUL R11, R11, 0.25 ;  /* 0x3e8000000b0b1820 */ /* 0x000fc80000400000 */
[----:B------:R-:W-:-:S06]  /*04d0*/  @!P2 FMUL R11, R11, 16777216 ;  /* 0x4b8000000b0ba820 */ /* 0x000fcc0000400000 */
[----:B------:R-:W1:Y:S01]  /*04e0*/  MUFU.RCP R11, R11 ;  /* 0x0000000b000b7308 */ /* 0x000e620000001000 */
[----:B------:R-:W-:Y:S01]  /*04f0*/  @P1 FMUL R0, R0, 0.25 ;  /* 0x3e80000000001820 */ /* 0x000fe20000400000 */
[----:B------:R-:W-:-:S03]  /*0500*/  @P1 FMUL R7, R7, 0.25 ;  /* 0x3e80000007071820 */ /* 0x000fc60000400000 */
[----:B------:R-:W-:Y:S01]  /*0510*/  @!P2 FMUL R0, R0, 16777216 ;  /* 0x4b8000000000a820 */ /* 0x000fe20000400000 */
[----:B------:R-:W-:-:S03]  /*0520*/  @!P2 FMUL R7, R7, 16777216 ;  /* 0x4b8000000707a820 */ /* 0x000fc60000400000 */
[C---:B-1----:R-:W-:Y:S01]  /*0530*/  FMUL R6, R11.reuse, R0 ;  /* 0x000000000b067220 */ /* 0x042fe20000400000 */
[----:B------:R-:W-:Y:S01]  /*0540*/  FMUL R7, R11, R7 ;  /* 0x000000070b077220 */ /* 0x000fe20000400000 */
[----:B------:R-:W-:Y:S06]  /*0550*/  @P0 EXIT ;  /* 0x000000000000094d */ /* 0x000fec0003800000 */
[----:B------:R-:W-:Y:S01]  /*0560*/  STG.E.64 desc[UR4][R2.64], R6 ;  /* 0x0000000602007986 */ /* 0x000fe2000c101b04 */
[----:B------:R-:W-:Y:S05]  /*0570*/  EXIT ;  /* 0x000000000000794d */ /* 0x000fea0003800000 */
.L_x_0:
[----:B------:R-:W-:-:S00]  /*0580*/  BRA `(.L_x_0) ;  /* 0xfffffffc00fc7947 */ /* 0x000fc0000383ffff */
[----:B------:R-:W-:-:S00]  /*0590*/  NOP ;  /* 0x0000000000007918 */ /* 0x000fc00000000000 */
        /* <DEDUP_REMOVED lines=14> */
.L_x_1:


//--------------------- .nv.constant0.triton_per_fused__softmax_1 --------------------------
	.section	.nv.constant0.triton_per_fused__softmax_1,"a",@progbits
	.sectionflags	@""
	.align	4
.nv.constant0.triton_per_fused__softmax_1:
	.zero		552
